	.headerflags	@"EF_CUDA_TEXMODE_UNIFIED EF_CUDA_64BIT_ADDRESS EF_CUDA_ACCELERATORS EF_CUDA_SM90 EF_CUDA_VIRTUAL_SM(EF_CUDA_SM90)"
	.elftype	@"ET_EXEC"


//--------------------- .nv.info                  --------------------------
	.section	.nv.info,"",@"SHT_CUDA_INFO"
	.align	4


	//----- nvinfo : EIATTR_REGCOUNT
	.align		4
        /*0000*/ 	.byte	0x04, 0x2f
        /*0002*/ 	.short	(.L_3 - .L_2)
	.align		4
.L_2:
        /*0004*/ 	.word	index@(triton_poi_fused__native_batch_norm_legit_no_training_relu_8)
        /*0008*/ 	.word	0x00000016


	//----- nvinfo : EIATTR_MIN_STACK_SIZE
	.align		4
.L_3:
        /*000c*/ 	.byte	0x04, 0x12
        /*000e*/ 	.short	(.L_5 - .L_4)
	.align		4
.L_4:
        /*0010*/ 	.word	index@(triton_poi_fused__native_batch_norm_legit_no_training_relu_8)
        /*0014*/ 	.word	0x00000000


	//----- nvinfo : EIATTR_FRAME_SIZE
	.align		4
.L_5:
        /*0018*/ 	.byte	0x04, 0x11
        /*001a*/ 	.short	(.L_7 - .L_6)
	.align		4
.L_6:
        /*001c*/ 	.word	index@(triton_poi_fused__native_batch_norm_legit_no_training_relu_8)
        /*0020*/ 	.word	0x00000000


	//----- nvinfo : EIATTR_MIN_STACK_SIZE
	.align		4
.L_7:
        /*0024*/ 	.byte	0x04, 0x12
        /*0026*/ 	.short	(.L_9 - .L_8)
	.align		4
.L_8:
        /*0028*/ 	.word	index@(triton_poi_fused__native_batch_norm_legit_no_training_relu_8)
        /*002c*/ 	.word	0x00000000
.L_9:


//--------------------- .nv.info.triton_poi_fused__native_batch_norm_legit_no_training_relu_8 --------------------------
	.section	.nv.info.triton_poi_fused__native_batch_norm_legit_no_training_relu_8,"",@"SHT_CUDA_INFO"
	.sectionflags	@""
	.align	4


	//----- nvinfo : EIATTR_CUDA_API_VERSION
	.align		4
        /*0000*/ 	.byte	0x04, 0x37
        /*0002*/ 	.short	(.L_11 - .L_10)
.L_10:
        /*0004*/ 	.word	0x0000007c


	//----- nvinfo : EIATTR_KPARAM_INFO
	.align		4
.L_11:
        /*0008*/ 	.byte	0x04, 0x17
        /*000a*/ 	.short	(.L_13 - .L_12)
.L_12:
        /*000c*/ 	.word	0x00000000
        /*0010*/ 	.short	0x0006
        /*0012*/ 	.short	0x0030
        /*0014*/ 	.byte	0x00, 0xf0, 0x11, 0x00


	//----- nvinfo : EIATTR_KPARAM_INFO
	.align		4
.L_13:
        /*0018*/ 	.byte	0x04, 0x17
        /*001a*/ 	.short	(.L_15 - .L_14)
.L_14:
        /*001c*/ 	.word	0x00000000
        /*0020*/ 	.short	0x0005
        /*0022*/ 	.short	0x0028
        /*0024*/ 	.byte	0x00, 0xf4, 0x21, 0x00


	//----- nvinfo : EIATTR_KPARAM_INFO
	.align		4
.L_15:
        /*0028*/ 	.byte	0x04, 0x17
        /*002a*/ 	.short	(.L_17 - .L_16)
.L_16:
        /*002c*/ 	.word	0x00000000
        /*0030*/ 	.short	0x0004
        /*0032*/ 	.short	0x0020
        /*0034*/ 	.byte	0x00, 0xf4, 0x21, 0x00


	//----- nvinfo : EIATTR_KPARAM_INFO
	.align		4
.L_17:
        /*0038*/ 	.byte	0x04, 0x17
        /*003a*/ 	.short	(.L_19 - .L_18)
.L_18:
        /*003c*/ 	.word	0x00000000
        /*0040*/ 	.short	0x0003
        /*0042*/ 	.short	0x0018
        /*0044*/ 	.byte	0x00, 0xf4, 0x21, 0x00


	//----- nvinfo : EIATTR_KPARAM_INFO
	.align		4
.L_19:
        /*0048*/ 	.byte	0x04, 0x17
        /*004a*/ 	.short	(.L_21 - .L_20)
.L_20:
        /*004c*/ 	.word	0x00000000
        /*0050*/ 	.short	0x0002
        /*0052*/ 	.short	0x0010
        /*0054*/ 	.byte	0x00, 0xf4, 0x21, 0x00


	//----- nvinfo : EIATTR_KPARAM_INFO
	.align		4
.L_21:
        /*0058*/ 	.byte	0x04, 0x17
        /*005a*/ 	.short	(.L_23 - .L_22)
.L_22:
        /*005c*/ 	.word	0x00000000
        /*0060*/ 	.short	0x0001
        /*0062*/ 	.short	0x0008
        /*0064*/ 	.byte	0x00, 0xf4, 0x21, 0x00


	//----- nvinfo : EIATTR_KPARAM_INFO
	.align		4
.L_23:
        /*0068*/ 	.byte	0x04, 0x17
        /*006a*/ 	.short	(.L_25 - .L_24)
.L_24:
        /*006c*/ 	.word	0x00000000
        /*0070*/ 	.short	0x0000
        /*0072*/ 	.short	0x0000
        /*0074*/ 	.byte	0x00, 0xf4, 0x21, 0x00


	//----- nvinfo : EIATTR_SPARSE_MMA_MASK
	.align		4
.L_25:
        /*0078*/ 	.byte	0x03, 0x50
        /*007a*/ 	.short	0x0000


	//----- nvinfo : EIATTR_MAXREG_COUNT
	.align		4
        /*007c*/ 	.byte	0x03, 0x1b
        /*007e*/ 	.short	0x00ff


	//----- nvinfo : EIATTR_EXIT_INSTR_OFFSETS
	.align		4
        /*0080*/ 	.byte	0x04, 0x1c
        /*0082*/ 	.short	(.L_27 - .L_26)


	//   ....[0]....
.L_26:
        /*0084*/ 	.word	0x00000490


	//   ....[1]....
        /*0088*/ 	.word	0x000004b0


	//----- nvinfo : EIATTR_REQNTID
	.align		4
.L_27:
        /*008c*/ 	.byte	0x04, 0x10
        /*008e*/ 	.short	(.L_29 - .L_28)
.L_28:
        /*0090*/ 	.word	0x00000080
        /*0094*/ 	.word	0x00000001
        /*0098*/ 	.word	0x00000001


	//----- nvinfo : EIATTR_CBANK_PARAM_SIZE
	.align		4
.L_29:
        /*009c*/ 	.byte	0x03, 0x19
        /*009e*/ 	.short	0x0034


	//----- nvinfo : EIATTR_PARAM_CBANK
	.align		4
        /*00a0*/ 	.byte	0x04, 0x0a
        /*00a2*/ 	.short	(.L_31 - .L_30)
	.align		4
.L_30:
        /*00a4*/ 	.word	index@(.nv.constant0.triton_poi_fused__native_batch_norm_legit_no_training_relu_8)
        /*00a8*/ 	.short	0x0210
        /*00aa*/ 	.short	0x0034


	//----- nvinfo : EIATTR_SW_WAR
	.align		4
.L_31:
        /*00ac*/ 	.byte	0x04, 0x36
        /*00ae*/ 	.short	(.L_33 - .L_32)
.L_32:
        /*00b0*/ 	.word	0x00000008
.L_33:


//--------------------- .nv.callgraph             --------------------------
	.section	.nv.callgraph,"",@"SHT_CUDA_CALLGRAPH"
	.align	4
	.sectionentsize	8
	.align		4
        /*0000*/ 	.word	0x00000000
	.align		4
        /*0004*/ 	.word	0xffffffff
	.align		4
        /*0008*/ 	.word	0x00000000
	.align		4
        /*000c*/ 	.word	0xfffffffe
	.align		4
        /*0010*/ 	.word	0x00000000
	.align		4
        /*0014*/ 	.word	0xfffffffd
	.align		4
        /*0018*/ 	.word	0x00000000
	.align		4
        /*001c*/ 	.word	0xfffffffc


//--------------------- .nv.constant4             --------------------------
	.section	.nv.constant4,"a",@progbits
	.align	8
	.align		8
.nv.constant4:
        /*0000*/ 	.dword	_$_str
	.align		8
        /*0008*/ 	.dword	_$_str_$_2


//--------------------- .text.triton_poi_fused__native_batch_norm_legit_no_training_relu_8 --------------------------
	.section	.text.triton_poi_fused__native_batch_norm_legit_no_training_relu_8,"ax",@progbits
	.align	128
        .global         triton_poi_fused__native_batch_norm_legit_no_training_relu_8
        .type           triton_poi_fused__native_batch_norm_legit_no_training_relu_8,@function
        .size           triton_poi_fused__native_batch_norm_legit_no_training_relu_8,(.L_x_1 - triton_poi_fused__native_batch_norm_legit_no_training_relu_8)
        .other          triton_poi_fused__native_batch_norm_legit_no_training_relu_8,@"STO_CUDA_ENTRY STV_DEFAULT"
triton_poi_fused__native_batch_norm_legit_no_training_relu_8:
.text.triton_poi_fused__native_batch_norm_legit_no_training_relu_8:
[----:B------:R-:W0:Y:S01]  /*0000*/  LDC R1, c[0x0][0x28] ;  /* 0x00000a00ff017b82 */ /* 0x000e220000000800 */
[----:B------:R-:W1:Y:S07]  /*0010*/  S2R R0, SR_TID.X ;  /* 0x0000000000007919 */ /* 0x000e6e0000002100 */
[----:B------:R-:W2:Y:S01]  /*0020*/  LDC.64 R8, c[0x0][0x220] ;  /* 0x00008800ff087b82 */ /* 0x000ea20000000a00 */
[----:B------:R-:W-:Y:S01]  /*0030*/  ULDC.64 UR4, c[0x0][0x208] ;  /* 0x0000820000047ab9 */ /* 0x000fe20000000a00 */
[----:B------:R-:W3:Y:S06]  /*0040*/  S2R R5, SR_CTAID.X ;  /* 0x0000000000057919 */ /* 0x000eec0000002500 */
[----:B------:R-:W4:Y:S08]  /*0050*/  LDC.64 R14, c[0x0][0x218] ;  /* 0x00008600ff0e7b82 */ /* 0x000f300000000a00 */
[----:B------:R-:W5:Y:S08]  /*0060*/  LDC.64 R12, c[0x0][0x210] ;  /* 0x00008400ff0c7b82 */ /* 0x000f700000000a00 */
[----:B------:R-:W4:Y:S01]  /*0070*/  LDC.64 R16, c[0x0][0x228] ;  /* 0x00008a00ff107b82 */ /* 0x000f220000000a00 */
[----:B-1----:R-:W-:-:S07]  /*0080*/  SHF.L.U32 R0, R0, 0x1, RZ ;  /* 0x0000000100007819 */ /* 0x002fce00000006ff */
[----:B------:R-:W1:Y:S01]  /*0090*/  LDC.64 R18, c[0x0][0x230] ;  /* 0x00008c00ff127b82 */ /* 0x000e620000000a00 */
[----:B---3--:R-:W-:Y:S02]  /*00a0*/  SHF.R.S32.HI R3, RZ, 0x17, R5 ;  /* 0x00000017ff037819 */ /* 0x008fe40000011405 */
[----:B------:R-:W-:Y:S02]  /*00b0*/  LOP3.LUT R0, R0, 0xfe, RZ, 0xc0, !PT ;  /* 0x000000fe00007812 */ /* 0x000fe400078ec0ff */
[----:B------:R-:W-:Y:S02]  /*00c0*/  SGXT R3, R3, 0x1 ;  /* 0x000000010303781a */ /* 0x000fe40000000200 */
[----:B------:R-:W-:-:S04]  /*00d0*/  LEA R0, R5, R0, 0x8 ;  /* 0x0000000005007211 */ /* 0x000fc800078e40ff */
[----:B------:R-:W-:Y:S02]  /*00e0*/  LEA.HI R3, R3, R0, RZ, 0x6 ;  /* 0x0000000003037211 */ /* 0x000fe400078f30ff */
[----:B------:R-:W-:Y:S02]  /*00f0*/  ISETP.GE.AND P0, PT, R0, 0x500, PT ;  /* 0x000005000000780c */ /* 0x000fe40003f06270 */
[----:B------:R-:W-:-:S05]  /*0100*/  SHF.R.S32.HI R3, RZ, 0x6, R3 ;  /* 0x00000006ff037819 */ /* 0x000fca0000011403 */
[----:B------:R-:W-:-:S05]  /*0110*/  IMAD.HI R2, R3, 0x66666667, RZ ;  /* 0x6666666703027827 */ /* 0x000fca00078e02ff */
[----:B------:R-:W-:-:S04]  /*0120*/  SHF.R.S32.HI R5, RZ, 0x1, R2 ;  /* 0x00000001ff057819 */ /* 0x000fc80000011402 */
[----:B------:R-:W-:Y:S02]  /*0130*/  LEA.HI R2, R2, R5, RZ, 0x1 ;  /* 0x0000000502027211 */ /* 0x000fe400078f08ff */
[----:B------:R-:W-:-:S03]  /*0140*/  CS2R R4, SRZ ;  /* 0x0000000000047805 */ /* 0x000fc6000001ff00 */
[----:B------:R-:W-:-:S04]  /*0150*/  IMAD R11, R2, -0x5, R3 ;  /* 0xfffffffb020b7824 */ /* 0x000fc800078e0203 */
[----:B--2---:R-:W-:-:S05]  /*0160*/  IMAD.WIDE R8, R11, 0x4, R8 ;  /* 0x000000040b087825 */ /* 0x004fca00078e0208 */
[----:B------:R-:W2:Y:S04]  /*0170*/  @!P0 LDG.E.EL R4, desc[UR4][R8.64] ;  /* 0x0000000408048981 */ /* 0x000ea8000c2e1900 */
[----:B------:R3:W2:Y:S01]  /*0180*/  @!P0 LDG.E.EL R5, desc[UR4][R8.64] ;  /* 0x0000000408058981 */ /* 0x0006a2000c2e1900 */
[----:B------:R-:W-:Y:S02]  /*0190*/  CS2R R6, SRZ ;  /* 0x0000000000067805 */ /* 0x000fe4000001ff00 */
[----:B------:R-:W-:Y:S01]  /*01a0*/  CS2R R2, SRZ ;  /* 0x0000000000027805 */ /* 0x000fe2000001ff00 */
[----:B----4-:R-:W-:-:S04]  /*01b0*/  IMAD.WIDE R14, R11, 0x4, R14 ;  /* 0x000000040b0e7825 */ /* 0x010fc800078e020e */
[----:B-----5:R-:W-:Y:S01]  /*01c0*/  IMAD.WIDE R12, R0, 0x4, R12 ;  /* 0x00000004000c7825 */ /* 0x020fe200078e020c */
[----:B------:R-:W4:Y:S01]  /*01d0*/  @!P0 LDG.E.EL R7, desc[UR4][R14.64] ;  /* 0x000000040e078981 */ /* 0x000f22000c2e1900 */
[----:B---3--:R-:W-:Y:S02]  /*01e0*/  CS2R R8, SRZ ;  /* 0x0000000000087805 */ /* 0x008fe4000001ff00 */
[C---:B0-----:R-:W-:Y:S01]  /*01f0*/  IMAD.WIDE R16, R11.reuse, 0x4, R16 ;  /* 0x000000040b107825 */ /* 0x041fe200078e0210 */
[----:B------:R0:W3:Y:S03]  /*0200*/  @!P0 LDG.E.EL R6, desc[UR4][R14.64] ;  /* 0x000000040e068981 */ /* 0x0000e6000c2e1900 */
[----:B-1----:R-:W-:Y:S01]  /*0210*/  IMAD.WIDE R18, R11, 0x4, R18 ;  /* 0x000000040b127825 */ /* 0x002fe200078e0212 */
[----:B------:R1:W4:Y:S01]  /*0220*/  @!P0 LDG.E.64 R2, desc[UR4][R12.64] ;  /* 0x000000040c028981 */ /* 0x000322000c1e1b00 */
[----:B------:R-:W-:-:S03]  /*0230*/  CS2R R10, SRZ ;  /* 0x00000000000a7805 */ /* 0x000fc6000001ff00 */
[----:B------:R-:W5:Y:S04]  /*0240*/  @!P0 LDG.E.EL R9, desc[UR4][R18.64] ;  /* 0x0000000412098981 */ /* 0x000f68000c2e1900 */
[----:B------:R-:W5:Y:S04]  /*0250*/  @!P0 LDG.E.EL R10, desc[UR4][R16.64] ;  /* 0x00000004100a8981 */ /* 0x000f68000c2e1900 */
[----:B------:R-:W3:Y:S04]  /*0260*/  @!P0 LDG.E.EL R11, desc[UR4][R16.64] ;  /* 0x00000004100b8981 */ /* 0x000ee8000c2e1900 */
[----:B------:R-:W3:Y:S01]  /*0270*/  @!P0 LDG.E.EL R8, desc[UR4][R18.64] ;  /* 0x0000000412088981 */ /* 0x000ee2000c2e1900 */
[----:B0-----:R-:W-:Y:S01]  /*0280*/  HFMA2.MMA R14, -RZ, RZ, 1.625, 0 ;  /* 0x3e800000ff0e7435 */ /* 0x001fe200000001ff */
[----:B--2---:R-:W-:Y:S01]  /*0290*/  FADD R4, R4, 9.9999997473787516356e-06 ;  /* 0x3727c5ac04047421 */ /* 0x004fe20000000000 */
[----:B------:R-:W-:-:S03]  /*02a0*/  FADD R5, R5, 9.9999997473787516356e-06 ;  /* 0x3727c5ac05057421 */ /* 0x000fc60000000000 */
[----:B-1----:R-:W0:Y:S08]  /*02b0*/  MUFU.SQRT R12, R4 ;  /* 0x00000004000c7308 */ /* 0x002e300000002000 */
[----:B------:R1:W2:Y:S01]  /*02c0*/  MUFU.SQRT R13, R5 ;  /* 0x00000005000d7308 */ /* 0x0002a20000002000 */
[C---:B0-----:R-:W-:Y:S02]  /*02d0*/  FSETP.GT.AND P1, PT, R12.reuse, 8.50705917302346158658e+37, PT ;  /* 0x7e8000000c00780b */ /* 0x041fe40003f24000 */
[----:B------:R-:W-:Y:S01]  /*02e0*/  FSETP.GEU.AND P3, PT, R12, 1.175494350822287508e-38, PT ;  /* 0x008000000c00780b */ /* 0x000fe20003f6e000 */
[----:B-1----:R-:W0:Y:S01]  /*02f0*/  LDC.64 R4, c[0x0][0x238] ;  /* 0x00008e00ff047b82 */ /* 0x002e220000000a00 */
[----:B--2---:R-:W-:-:S02]  /*0300*/  FSETP.GT.AND P2, PT, R13, 8.50705917302346158658e+37, PT ;  /* 0x7e8000000d00780b */ /* 0x004fc40003f44000 */
[----:B------:R-:W-:-:S07]  /*0310*/  FSETP.GEU.AND P4, PT, R13, 1.175494350822287508e-38, PT ;  /* 0x008000000d00780b */ /* 0x000fce0003f8e000 */
[----:B------:R-:W-:-:S04]  /*0320*/  @P1 FMUL R12, R12, 0.25 ;  /* 0x3e8000000c0c1820 */ /* 0x000fc80000400000 */
[----:B------:R-:W-:Y:S01]  /*0330*/  @!P3 FMUL R12, R12, 16777216 ;  /* 0x4b8000000c0cb820 */ /* 0x000fe20000400000 */
[----:B------:R-:W-:-:S04]  /*0340*/  @P2 FMUL R13, R13, 0.25 ;  /* 0x3e8000000d0d2820 */ /* 0x000fc80000400000 */
[----:B------:R-:W-:Y:S01]  /*0350*/  @!P4 FMUL R13, R13, 16777216 ;  /* 0x4b8000000d0dc820 */ /* 0x000fe20000400000 */
[----:B------:R-:W1:Y:S01]  /*0360*/  MUFU.RCP R12, R12 ;  /* 0x0000000c000c7308 */ /* 0x000e620000001000 */
[----:B------:R-:W-:-:S07]  /*0370*/  FSEL R15, R14, 1, P1 ;  /* 0x3f8000000e0f7808 */ /* 0x000fce0000800000 */
[----:B------:R-:W2:Y:S01]  /*0380*/  MUFU.RCP R13, R13 ;  /* 0x0000000d000d7308 */ /* 0x000ea20000001000 */
[----:B------:R-:W-:Y:S01]  /*0390*/  FSEL R14, R14, 1, P2 ;  /* 0x3f8000000e0e7808 */ /* 0x000fe20001000000 */
[----:B------:R-:W-:-:S04]  /*03a0*/  @!P3 FMUL R15, R15, 16777216 ;  /* 0x4b8000000f0fb820 */ /* 0x000fc80000400000 */
[----:B------:R-:W-:Y:S01]  /*03b0*/  @!P4 FMUL R14, R14, 16777216 ;  /* 0x4b8000000e0ec820 */ /* 0x000fe20000400000 */
[----:B----4-:R-:W-:Y:S01]  /*03c0*/  FADD R2, -R7, R2 ;  /* 0x0000000207027221 */ /* 0x010fe20000000100 */
[----:B---3--:R-:W-:Y:S01]  /*03d0*/  FADD R3, -R6, R3 ;  /* 0x0000000306037221 */ /* 0x008fe20000000100 */
[----:B-1----:R-:W-:Y:S01]  /*03e0*/  FMUL R15, R12, R15 ;  /* 0x0000000f0c0f7220 */ /* 0x002fe20000400000 */
[----:B--2---:R-:W-:-:S03]  /*03f0*/  FMUL R14, R13, R14 ;  /* 0x0000000e0d0e7220 */ /* 0x004fc60000400000 */
[----:B------:R-:W-:Y:S01]  /*0400*/  FMUL R2, R2, R15 ;  /* 0x0000000f02027220 */ /* 0x000fe20000400000 */
[----:B------:R-:W-:-:S03]  /*0410*/  FMUL R3, R3, R14 ;  /* 0x0000000e03037220 */ /* 0x000fc60000400000 */
[----:B-----5:R-:W-:Y:S01]  /*0420*/  FFMA R2, R2, R10, R9 ;  /* 0x0000000a02027223 */ /* 0x020fe20000000009 */
[----:B------:R-:W-:-:S04]  /*0430*/  FFMA R3, R3, R11, R8 ;  /* 0x0000000b03037223 */ /* 0x000fc80000000008 */
[----:B------:R-:W-:Y:S02]  /*0440*/  FSETP.GEU.AND P1, PT, R2, RZ, PT ;  /* 0x000000ff0200720b */ /* 0x000fe40003f2e000 */
[C---:B------:R-:W-:Y:S01]  /*0450*/  FSETP.GEU.AND P2, PT, R3.reuse, RZ, PT ;  /* 0x000000ff0300720b */ /* 0x040fe20003f4e000 */
[----:B0-----:R-:W-:Y:S01]  /*0460*/  IMAD.WIDE R4, R0, 0x4, R4 ;  /* 0x0000000400047825 */ /* 0x001fe200078e0204 */
[----:B------:R-:W-:Y:S02]  /*0470*/  FSEL R2, R2, RZ, P1 ;  /* 0x000000ff02027208 */ /* 0x000fe40000800000 */
[----:B------:R-:W-:Y:S01]  /*0480*/  FSEL R3, R3, RZ, P2 ;  /* 0x000000ff03037208 */ /* 0x000fe20001000000 */
[----:B------:R-:W-:Y:S08]  /*0490*/  @P0 EXIT ;  /* 0x000000000000094d */ /* 0x000ff00003800000 */
[----:B------:R-:W-:Y:S01]  /*04a0*/  STG.E.64 desc[UR4][R4.64], R2 ;  /* 0x0000000204007986 */ /* 0x000fe2000c101b04 */
[----:B------:R-:W-:Y:S05]  /*04b0*/  EXIT ;  /* 0x000000000000794d */ /* 0x000fea0003800000 */
.L_x_0:
[----:B------:R-:W-:-:S00]  /*04c0*/  BRA `(.L_x_0) ;  /* 0xfffffffc00fc7947 */ /* 0x000fc0000383ffff */
[----:B------:R-:W-:-:S00]  /*04d0*/  NOP ;  /* 0x0000000000007918 */ /* 0x000fc00000000000 */
        /* <DEDUP_REMOVED lines=10> */
.L_x_1:


//--------------------- .nv.global.init           --------------------------
	.section	.nv.global.init,"aw",@progbits
.nv.global.init:
	.type		_$_str,@object
	.size		_$_str,(_$_str_$_2 - _$_str)
_$_str:
        /*0000*/ 	.byte	0x5f, 0x5f, 0x43, 0x55, 0x44, 0x41, 0x5f, 0x46, 0x54, 0x5a, 0x00
	.type		_$_str_$_2,@object
	.size		_$_str_$_2,(.L_1 - _$_str_$_2)
_$_str_$_2:
        /*000b*/ 	.byte	0x5f, 0x5f, 0x43, 0x55, 0x44, 0x41, 0x5f, 0x50, 0x52, 0x45, 0x43, 0x5f, 0x53, 0x51, 0x52, 0x54
        /*001b*/ 	.byte	0x00
.L_1:


//--------------------- .nv.constant0.triton_poi_fused__native_batch_norm_legit_no_training_relu_8 --------------------------
	.section	.nv.constant0.triton_poi_fused__native_batch_norm_legit_no_training_relu_8,"a",@progbits
	.sectionflags	@""
	.align	4
.nv.constant0.triton_poi_fused__native_batch_norm_legit_no_training_relu_8:
	.zero		580
